	.headerflags	@"EF_CUDA_TEXMODE_UNIFIED EF_CUDA_64BIT_ADDRESS EF_CUDA_ACCELERATORS EF_CUDA_SM90 EF_CUDA_VIRTUAL_SM(EF_CUDA_SM90)"
	.elftype	@"ET_EXEC"


//--------------------- .nv.info                  --------------------------
	.section	.nv.info,"",@"SHT_CUDA_INFO"
	.align	4


	//----- nvinfo : EIATTR_REGCOUNT
	.align		4
        /*0000*/ 	.byte	0x04, 0x2f
        /*0002*/ 	.short	(.L_1 - .L_0)
	.align		4
.L_0:
        /*0004*/ 	.word	index@(triton_poi_fused__to_copy_27)
        /*0008*/ 	.word	0x00000008


	//----- nvinfo : EIATTR_MIN_STACK_SIZE
	.align		4
.L_1:
        /*000c*/ 	.byte	0x04, 0x12
        /*000e*/ 	.short	(.L_3 - .L_2)
	.align		4
.L_2:
        /*0010*/ 	.word	index@(triton_poi_fused__to_copy_27)
        /*0014*/ 	.word	0x00000000


	//----- nvinfo : EIATTR_FRAME_SIZE
	.align		4
.L_3:
        /*0018*/ 	.byte	0x04, 0x11
        /*001a*/ 	.short	(.L_5 - .L_4)
	.align		4
.L_4:
        /*001c*/ 	.word	index@(triton_poi_fused__to_copy_27)
        /*0020*/ 	.word	0x00000000


	//----- nvinfo : EIATTR_MIN_STACK_SIZE
	.align		4
.L_5:
        /*0024*/ 	.byte	0x04, 0x12
        /*0026*/ 	.short	(.L_7 - .L_6)
	.align		4
.L_6:
        /*0028*/ 	.word	index@(triton_poi_fused__to_copy_27)
        /*002c*/ 	.word	0x00000000
.L_7:


//--------------------- .nv.info.triton_poi_fused__to_copy_27 --------------------------
	.section	.nv.info.triton_poi_fused__to_copy_27,"",@"SHT_CUDA_INFO"
	.sectionflags	@""
	.align	4


	//----- nvinfo : EIATTR_CUDA_API_VERSION
	.align		4
        /*0000*/ 	.byte	0x04, 0x37
        /*0002*/ 	.short	(.L_9 - .L_8)
.L_8:
        /*0004*/ 	.word	0x0000007c


	//----- nvinfo : EIATTR_KPARAM_INFO
	.align		4
.L_9:
        /*0008*/ 	.byte	0x04, 0x17
        /*000a*/ 	.short	(.L_11 - .L_10)
.L_10:
        /*000c*/ 	.word	0x00000000
        /*0010*/ 	.short	0x0001
        /*0012*/ 	.short	0x0008
        /*0014*/ 	.byte	0x00, 0xf0, 0x11, 0x00


	//----- nvinfo : EIATTR_KPARAM_INFO
	.align		4
.L_11:
        /*0018*/ 	.byte	0x04, 0x17
        /*001a*/ 	.short	(.L_13 - .L_12)
.L_12:
        /*001c*/ 	.word	0x00000000
        /*0020*/ 	.short	0x0000
        /*0022*/ 	.short	0x0000
        /*0024*/ 	.byte	0x00, 0xf4, 0x21, 0x00


	//----- nvinfo : EIATTR_SPARSE_MMA_MASK
	.align		4
.L_13:
        /*0028*/ 	.byte	0x03, 0x50
        /*002a*/ 	.short	0x0000


	//----- nvinfo : EIATTR_MAXREG_COUNT
	.align		4
        /*002c*/ 	.byte	0x03, 0x1b
        /*002e*/ 	.short	0x00ff


	//----- nvinfo : EIATTR_EXIT_INSTR_OFFSETS
	.align		4
        /*0030*/ 	.byte	0x04, 0x1c
        /*0032*/ 	.short	(.L_15 - .L_14)


	//   ....[0]....
.L_14:
        /*0034*/ 	.word	0x000000d0


	//   ....[1]....
        /*0038*/ 	.word	0x00000100


	//----- nvinfo : EIATTR_REQNTID
	.align		4
.L_15:
        /*003c*/ 	.byte	0x04, 0x10
        /*003e*/ 	.short	(.L_17 - .L_16)
.L_16:
        /*0040*/ 	.word	0x00000020
        /*0044*/ 	.word	0x00000001
        /*0048*/ 	.word	0x00000001


	//----- nvinfo : EIATTR_CBANK_PARAM_SIZE
	.align		4
.L_17:
        /*004c*/ 	.byte	0x03, 0x19
        /*004e*/ 	.short	0x000c


	//----- nvinfo : EIATTR_PARAM_CBANK
	.align		4
        /*0050*/ 	.byte	0x04, 0x0a
        /*0052*/ 	.short	(.L_19 - .L_18)
	.align		4
.L_18:
        /*0054*/ 	.word	index@(.nv.constant0.triton_poi_fused__to_copy_27)
        /*0058*/ 	.short	0x0210
        /*005a*/ 	.short	0x000c


	//----- nvinfo : EIATTR_SW_WAR
	.align		4
.L_19:
        /*005c*/ 	.byte	0x04, 0x36
        /*005e*/ 	.short	(.L_21 - .L_20)
.L_20:
        /*0060*/ 	.word	0x00000008
.L_21:


//--------------------- .nv.callgraph             --------------------------
	.section	.nv.callgraph,"",@"SHT_CUDA_CALLGRAPH"
	.align	4
	.sectionentsize	8
	.align		4
        /*0000*/ 	.word	0x00000000
	.align		4
        /*0004*/ 	.word	0xffffffff
	.align		4
        /*0008*/ 	.word	0x00000000
	.align		4
        /*000c*/ 	.word	0xfffffffe
	.align		4
        /*0010*/ 	.word	0x00000000
	.align		4
        /*0014*/ 	.word	0xfffffffd
	.align		4
        /*0018*/ 	.word	0x00000000
	.align		4
        /*001c*/ 	.word	0xfffffffc


//--------------------- .text.triton_poi_fused__to_copy_27 --------------------------
	.section	.text.triton_poi_fused__to_copy_27,"ax",@progbits
	.align	128
        .global         triton_poi_fused__to_copy_27
        .type           triton_poi_fused__to_copy_27,@function
        .size           triton_poi_fused__to_copy_27,(.L_x_1 - triton_poi_fused__to_copy_27)
        .other          triton_poi_fused__to_copy_27,@"STO_CUDA_ENTRY STV_DEFAULT"
triton_poi_fused__to_copy_27:
.text.triton_poi_fused__to_copy_27:
[----:B------:R-:W0:Y:S02]  /*0000*/  LDC R1, c[0x0][0x28] ;  /* 0x00000a00ff017b82 */ /* 0x000e240000000800 */
[----:B------:R-:W1:Y:S01]  /*0010*/  S2R R0, SR_TID.X ;  /* 0x0000000000007919 */ /* 0x000e620000002100 */
[----:B------:R-:W2:Y:S01]  /*0020*/  LDC.64 R2, c[0x0][0x210] ;  /* 0x00008400ff027b82 */ /* 0x000ea20000000a00 */
[----:B------:R-:W3:Y:S01]  /*0030*/  S2R R5, SR_CTAID.X ;  /* 0x0000000000057919 */ /* 0x000ee20000002500 */
[----:B-1----:R-:W-:-:S05]  /*0040*/  LOP3.LUT R0, R0, 0x1f, RZ, 0xc0, !PT ;  /* 0x0000001f00007812 */ /* 0x002fca00078ec0ff */
[----:B---3--:R-:W-:-:S04]  /*0050*/  IMAD R5, R5, 0x20, R0 ;  /* 0x0000002005057824 */ /* 0x008fc800078e0200 */
[C---:B--2---:R-:W-:Y:S01]  /*0060*/  IMAD.WIDE R2, R5.reuse, 0x8, R2 ;  /* 0x0000000805027825 */ /* 0x044fe200078e0202 */
[----:B------:R-:W-:Y:S02]  /*0070*/  I2FP.F32.S32 R0, R5 ;  /* 0x0000000500007245 */ /* 0x000fe40000201400 */
[----:B------:R-:W-:-:S03]  /*0080*/  ISETP.GE.AND P0, PT, R5, 0x20, PT ;  /* 0x000000200500780c */ /* 0x000fc60003f06270 */
[----:B------:R-:W-:-:S05]  /*0090*/  FMUL R0, R0, 0.48387095332145690918 ;  /* 0x3ef7bdef00007820 */ /* 0x000fca0000400000 */
[----:B------:R-:W-:-:S04]  /*00a0*/  FMNMX R0, RZ, R0, !PT ;  /* 0x00000000ff007209 */ /* 0x000fc80007800000 */
[----:B------:R-:W1:Y:S02]  /*00b0*/  F2I.TRUNC.NTZ R4, R0 ;  /* 0x0000000000047305 */ /* 0x000e64000020f100 */
[----:B-1----:R-:W-:Y:S01]  /*00c0*/  SHF.R.S32.HI R5, RZ, 0x1f, R4 ;  /* 0x0000001fff057819 */ /* 0x002fe20000011404 */
[----:B------:R-:W-:Y:S06]  /*00d0*/  @P0 EXIT ;  /* 0x000000000000094d */ /* 0x000fec0003800000 */
[----:B------:R-:W-:Y:S02]  /*00e0*/  ULDC.64 UR4, c[0x0][0x208] ;  /* 0x0000820000047ab9 */ /* 0x000fe40000000a00 */
[----:B------:R-:W-:Y:S01]  /*00f0*/  STG.E.64 desc[UR4][R2.64], R4 ;  /* 0x0000000402007986 */ /* 0x000fe2000c101b04 */
[----:B------:R-:W-:Y:S05]  /*0100*/  EXIT ;  /* 0x000000000000794d */ /* 0x000fea0003800000 */
.L_x_0:
[----:B------:R-:W-:-:S00]  /*0110*/  BRA `(.L_x_0) ;  /* 0xfffffffc00fc7947 */ /* 0x000fc0000383ffff */
[----:B------:R-:W-:-:S00]  /*0120*/  NOP ;  /* 0x0000000000007918 */ /* 0x000fc00000000000 */
        /* <DEDUP_REMOVED lines=13> */
.L_x_1:


//--------------------- .nv.constant0.triton_poi_fused__to_copy_27 --------------------------
	.section	.nv.constant0.triton_poi_fused__to_copy_27,"a",@progbits
	.sectionflags	@""
	.align	4
.nv.constant0.triton_poi_fused__to_copy_27:
	.zero		540
